	.headerflags	@"EF_CUDA_TEXMODE_UNIFIED EF_CUDA_64BIT_ADDRESS EF_CUDA_ACCELERATORS EF_CUDA_SM90 EF_CUDA_VIRTUAL_SM(EF_CUDA_SM90)"
	.elftype	@"ET_EXEC"


//--------------------- .nv.info                  --------------------------
	.section	.nv.info,"",@"SHT_CUDA_INFO"
	.align	4


	//----- nvinfo : EIATTR_REGCOUNT
	.align		4
        /*0000*/ 	.byte	0x04, 0x2f
        /*0002*/ 	.short	(.L_1 - .L_0)
	.align		4
.L_0:
        /*0004*/ 	.word	index@(triton_poi_fused_add_mul_pow_sub_sum_1)
        /*0008*/ 	.word	0x0000000e


	//----- nvinfo : EIATTR_MIN_STACK_SIZE
	.align		4
.L_1:
        /*000c*/ 	.byte	0x04, 0x12
        /*000e*/ 	.short	(.L_3 - .L_2)
	.align		4
.L_2:
        /*0010*/ 	.word	index@(triton_poi_fused_add_mul_pow_sub_sum_1)
        /*0014*/ 	.word	0x00000000


	//----- nvinfo : EIATTR_FRAME_SIZE
	.align		4
.L_3:
        /*0018*/ 	.byte	0x04, 0x11
        /*001a*/ 	.short	(.L_5 - .L_4)
	.align		4
.L_4:
        /*001c*/ 	.word	index@(triton_poi_fused_add_mul_pow_sub_sum_1)
        /*0020*/ 	.word	0x00000000


	//----- nvinfo : EIATTR_MIN_STACK_SIZE
	.align		4
.L_5:
        /*0024*/ 	.byte	0x04, 0x12
        /*0026*/ 	.short	(.L_7 - .L_6)
	.align		4
.L_6:
        /*0028*/ 	.word	index@(triton_poi_fused_add_mul_pow_sub_sum_1)
        /*002c*/ 	.word	0x00000000
.L_7:


//--------------------- .nv.info.triton_poi_fused_add_mul_pow_sub_sum_1 --------------------------
	.section	.nv.info.triton_poi_fused_add_mul_pow_sub_sum_1,"",@"SHT_CUDA_INFO"
	.sectionflags	@""
	.align	4


	//----- nvinfo : EIATTR_CUDA_API_VERSION
	.align		4
        /*0000*/ 	.byte	0x04, 0x37
        /*0002*/ 	.short	(.L_9 - .L_8)
.L_8:
        /*0004*/ 	.word	0x0000007c


	//----- nvinfo : EIATTR_KPARAM_INFO
	.align		4
.L_9:
        /*0008*/ 	.byte	0x04, 0x17
        /*000a*/ 	.short	(.L_11 - .L_10)
.L_10:
        /*000c*/ 	.word	0x00000000
        /*0010*/ 	.short	0x0003
        /*0012*/ 	.short	0x0018
        /*0014*/ 	.byte	0x00, 0xf0, 0x11, 0x00


	//----- nvinfo : EIATTR_KPARAM_INFO
	.align		4
.L_11:
        /*0018*/ 	.byte	0x04, 0x17
        /*001a*/ 	.short	(.L_13 - .L_12)
.L_12:
        /*001c*/ 	.word	0x00000000
        /*0020*/ 	.short	0x0002
        /*0022*/ 	.short	0x0010
        /*0024*/ 	.byte	0x00, 0xf4, 0x21, 0x00


	//----- nvinfo : EIATTR_KPARAM_INFO
	.align		4
.L_13:
        /*0028*/ 	.byte	0x04, 0x17
        /*002a*/ 	.short	(.L_15 - .L_14)
.L_14:
        /*002c*/ 	.word	0x00000000
        /*0030*/ 	.short	0x0001
        /*0032*/ 	.short	0x0008
        /*0034*/ 	.byte	0x00, 0xf4, 0x21, 0x00


	//----- nvinfo : EIATTR_KPARAM_INFO
	.align		4
.L_15:
        /*0038*/ 	.byte	0x04, 0x17
        /*003a*/ 	.short	(.L_17 - .L_16)
.L_16:
        /*003c*/ 	.word	0x00000000
        /*0040*/ 	.short	0x0000
        /*0042*/ 	.short	0x0000
        /*0044*/ 	.byte	0x00, 0xf4, 0x21, 0x00


	//----- nvinfo : EIATTR_SPARSE_MMA_MASK
	.align		4
.L_17:
        /*0048*/ 	.byte	0x03, 0x50
        /*004a*/ 	.short	0x0000


	//----- nvinfo : EIATTR_MAXREG_COUNT
	.align		4
        /*004c*/ 	.byte	0x03, 0x1b
        /*004e*/ 	.short	0x00ff


	//----- nvinfo : EIATTR_EXIT_INSTR_OFFSETS
	.align		4
        /*0050*/ 	.byte	0x04, 0x1c
        /*0052*/ 	.short	(.L_19 - .L_18)


	//   ....[0]....
.L_18:
        /*0054*/ 	.word	0x000001a0


	//   ....[1]....
        /*0058*/ 	.word	0x000001c0


	//----- nvinfo : EIATTR_REQNTID
	.align		4
.L_19:
        /*005c*/ 	.byte	0x04, 0x10
        /*005e*/ 	.short	(.L_21 - .L_20)
.L_20:
        /*0060*/ 	.word	0x00000080
        /*0064*/ 	.word	0x00000001
        /*0068*/ 	.word	0x00000001


	//----- nvinfo : EIATTR_CBANK_PARAM_SIZE
	.align		4
.L_21:
        /*006c*/ 	.byte	0x03, 0x19
        /*006e*/ 	.short	0x001c


	//----- nvinfo : EIATTR_PARAM_CBANK
	.align		4
        /*0070*/ 	.byte	0x04, 0x0a
        /*0072*/ 	.short	(.L_23 - .L_22)
	.align		4
.L_22:
        /*0074*/ 	.word	index@(.nv.constant0.triton_poi_fused_add_mul_pow_sub_sum_1)
        /*0078*/ 	.short	0x0210
        /*007a*/ 	.short	0x001c


	//----- nvinfo : EIATTR_SW_WAR
	.align		4
.L_23:
        /*007c*/ 	.byte	0x04, 0x36
        /*007e*/ 	.short	(.L_25 - .L_24)
.L_24:
        /*0080*/ 	.word	0x00000008
.L_25:


//--------------------- .nv.callgraph             --------------------------
	.section	.nv.callgraph,"",@"SHT_CUDA_CALLGRAPH"
	.align	4
	.sectionentsize	8
	.align		4
        /*0000*/ 	.word	0x00000000
	.align		4
        /*0004*/ 	.word	0xffffffff
	.align		4
        /*0008*/ 	.word	0x00000000
	.align		4
        /*000c*/ 	.word	0xfffffffe
	.align		4
        /*0010*/ 	.word	0x00000000
	.align		4
        /*0014*/ 	.word	0xfffffffd
	.align		4
        /*0018*/ 	.word	0x00000000
	.align		4
        /*001c*/ 	.word	0xfffffffc


//--------------------- .text.triton_poi_fused_add_mul_pow_sub_sum_1 --------------------------
	.section	.text.triton_poi_fused_add_mul_pow_sub_sum_1,"ax",@progbits
	.align	128
        .global         triton_poi_fused_add_mul_pow_sub_sum_1
        .type           triton_poi_fused_add_mul_pow_sub_sum_1,@function
        .size           triton_poi_fused_add_mul_pow_sub_sum_1,(.L_x_1 - triton_poi_fused_add_mul_pow_sub_sum_1)
        .other          triton_poi_fused_add_mul_pow_sub_sum_1,@"STO_CUDA_ENTRY STV_DEFAULT"
triton_poi_fused_add_mul_pow_sub_sum_1:
.text.triton_poi_fused_add_mul_pow_sub_sum_1:
[----:B------:R-:W0:Y:S02]  /*0000*/  LDC R1, c[0x0][0x28] ;  /* 0x00000a00ff017b82 */ /* 0x000e240000000800 */
[----:B------:R-:W1:Y:S01]  /*0010*/  S2R R0, SR_TID.X ;  /* 0x0000000000007919 */ /* 0x000e620000002100 */
[----:B------:R-:W2:Y:S01]  /*0020*/  LDC.64 R2, c[0x0][0x210] ;  /* 0x00008400ff027b82 */ /* 0x000ea20000000a00 */
[----:B------:R-:W-:Y:S01]  /*0030*/  IMAD.MOV.U32 R11, RZ, RZ, RZ ;  /* 0x000000ffff0b7224 */ /* 0x000fe200078e00ff */
[----:B------:R-:W-:Y:S01]  /*0040*/  ULDC.64 UR4, c[0x0][0x208] ;  /* 0x0000820000047ab9 */ /* 0x000fe20000000a00 */
[----:B------:R-:W3:Y:S05]  /*0050*/  S2R R9, SR_CTAID.X ;  /* 0x0000000000097919 */ /* 0x000eea0000002500 */
[----:B------:R-:W4:Y:S01]  /*0060*/  LDC.64 R4, c[0x0][0x218] ;  /* 0x00008600ff047b82 */ /* 0x000f220000000a00 */
[----:B-1----:R-:W-:-:S02]  /*0070*/  LOP3.LUT R0, R0, 0x7f, RZ, 0xc0, !PT ;  /* 0x0000007f00007812 */ /* 0x002fc400078ec0ff */
[----:B---3--:R-:W-:-:S03]  /*0080*/  SHF.R.S32.HI R6, RZ, 0x18, R9 ;  /* 0x00000018ff067819 */ /* 0x008fc60000011409 */
[----:B------:R-:W-:Y:S01]  /*0090*/  IMAD R9, R9, 0x80, R0 ;  /* 0x0000008009097824 */ /* 0x000fe200078e0200 */
[----:B------:R-:W-:-:S03]  /*00a0*/  SGXT R0, R6, 0x1 ;  /* 0x000000010600781a */ /* 0x000fc60000000200 */
[C---:B----4-:R-:W-:Y:S01]  /*00b0*/  IMAD.WIDE R4, R9.reuse, 0x4, R4 ;  /* 0x0000000409047825 */ /* 0x050fe200078e0204 */
[----:B------:R-:W-:Y:S02]  /*00c0*/  ISETP.GE.AND P0, PT, R9, 0x100, PT ;  /* 0x000001000900780c */ /* 0x000fe40003f06270 */
[CC--:B------:R-:W-:Y:S02]  /*00d0*/  LEA.HI R6, R0.reuse, R9.reuse, RZ, 0x4 ;  /* 0x0000000900067211 */ /* 0x0c0fe400078f20ff */
[----:B------:R-:W-:Y:S02]  /*00e0*/  LEA.HI R0, R0, R9, RZ, 0x6 ;  /* 0x0000000900007211 */ /* 0x000fe400078f30ff */
[----:B------:R-:W-:Y:S02]  /*00f0*/  LOP3.LUT R6, R6, 0xfffffff0, RZ, 0xc0, !PT ;  /* 0xfffffff006067812 */ /* 0x000fe400078ec0ff */
[----:B------:R-:W-:Y:S01]  /*0100*/  SHF.R.S32.HI R7, RZ, 0x6, R0 ;  /* 0x00000006ff077819 */ /* 0x000fe20000011400 */
[----:B------:R-:W-:-:S02]  /*0110*/  HFMA2.MMA R0, -RZ, RZ, 0, 0 ;  /* 0x00000000ff007435 */ /* 0x000fc400000001ff */
[----:B------:R-:W-:Y:S02]  /*0120*/  IMAD.IADD R6, R9, 0x1, -R6 ;  /* 0x0000000109067824 */ /* 0x000fe400078e0a06 */
[----:B------:R-:W3:Y:S03]  /*0130*/  @!P0 LDG.E R11, desc[UR4][R4.64] ;  /* 0x00000004040b8981 */ /* 0x000ee6000c1e1900 */
[----:B------:R-:W-:-:S05]  /*0140*/  LEA R7, R7, R6, 0x4 ;  /* 0x0000000607077211 */ /* 0x000fca00078e20ff */
[----:B--2---:R-:W-:Y:S02]  /*0150*/  IMAD.WIDE R2, R7, 0x4, R2 ;  /* 0x0000000407027825 */ /* 0x004fe400078e0202 */
[----:B------:R-:W1:Y:S03]  /*0160*/  LDC.64 R6, c[0x0][0x220] ;  /* 0x00008800ff067b82 */ /* 0x000e660000000a00 */
[----:B------:R-:W3:Y:S01]  /*0170*/  @!P0 LDG.E.EL R0, desc[UR4][R2.64] ;  /* 0x0000000402008981 */ /* 0x000ee2000c2e1900 */
[----:B-1----:R-:W-:-:S04]  /*0180*/  IMAD.WIDE R6, R9, 0x4, R6 ;  /* 0x0000000409067825 */ /* 0x002fc800078e0206 */
[----:B---3--:R-:W-:Y:S01]  /*0190*/  FMUL R11, R11, R0 ;  /* 0x000000000b0b7220 */ /* 0x008fe20000400000 */
[----:B------:R-:W-:Y:S06]  /*01a0*/  @P0 EXIT ;  /* 0x000000000000094d */ /* 0x000fec0003800000 */
[----:B------:R-:W-:Y:S01]  /*01b0*/  STG.E desc[UR4][R6.64], R11 ;  /* 0x0000000b06007986 */ /* 0x000fe2000c101904 */
[----:B------:R-:W-:Y:S05]  /*01c0*/  EXIT ;  /* 0x000000000000794d */ /* 0x000fea0003800000 */
.L_x_0:
[----:B------:R-:W-:-:S00]  /*01d0*/  BRA `(.L_x_0) ;  /* 0xfffffffc00fc7947 */ /* 0x000fc0000383ffff */
[----:B------:R-:W-:-:S00]  /*01e0*/  NOP ;  /* 0x0000000000007918 */ /* 0x000fc00000000000 */
        /* <DEDUP_REMOVED lines=9> */
.L_x_1:


//--------------------- .nv.constant0.triton_poi_fused_add_mul_pow_sub_sum_1 --------------------------
	.section	.nv.constant0.triton_poi_fused_add_mul_pow_sub_sum_1,"a",@progbits
	.sectionflags	@""
	.align	4
.nv.constant0.triton_poi_fused_add_mul_pow_sub_sum_1:
	.zero		556
